//
// Generated by NVIDIA NVVM Compiler
//
// Compiler Build ID: CL-36424714
// Cuda compilation tools, release 13.0, V13.0.88
// Based on NVVM 20.0.0
//

.version 9.0
.target sm_100
.address_size 64

	// .globl	sgemm_naive

.visible .entry sgemm_naive(
	.param .u64 .ptr .align 1 sgemm_naive_param_0,
	.param .u64 .ptr .align 1 sgemm_naive_param_1,
	.param .u64 .ptr .align 1 sgemm_naive_param_2,
	.param .u32 sgemm_naive_param_3,
	.param .u32 sgemm_naive_param_4,
	.param .u32 sgemm_naive_param_5,
	.param .u32 sgemm_naive_param_6,
	.param .u32 sgemm_naive_param_7,
	.param .u32 sgemm_naive_param_8,
	.param .f32 sgemm_naive_param_9,
	.param .f32 sgemm_naive_param_10
)
{
	.reg .pred 	%p<13>;
	.reg .b32 	%r<47>;
	.reg .b32 	%f<73>;
	.reg .b64 	%rd<40>;

	ld.param.u64 	%rd5, [sgemm_naive_param_0];
	ld.param.u64 	%rd6, [sgemm_naive_param_1];
	ld.param.u64 	%rd4, [sgemm_naive_param_2];
	ld.param.u32 	%r24, [sgemm_naive_param_3];
	ld.param.u32 	%r25, [sgemm_naive_param_4];
	ld.param.u32 	%r20, [sgemm_naive_param_5];
	ld.param.u32 	%r21, [sgemm_naive_param_6];
	ld.param.u32 	%r22, [sgemm_naive_param_7];
	ld.param.u32 	%r23, [sgemm_naive_param_8];
	ld.param.f32 	%f13, [sgemm_naive_param_9];
	ld.param.f32 	%f14, [sgemm_naive_param_10];
	cvta.to.global.u64 	%rd1, %rd6;
	cvta.to.global.u64 	%rd2, %rd5;
	mov.u32 	%r26, %ctaid.y;
	mov.u32 	%r27, %ntid.y;
	mov.u32 	%r28, %tid.y;
	mad.lo.s32 	%r1, %r26, %r27, %r28;
	mov.u32 	%r29, %ctaid.x;
	mov.u32 	%r30, %ntid.x;
	mov.u32 	%r31, %tid.x;
	mad.lo.s32 	%r2, %r29, %r30, %r31;
	setp.ge.s32 	%p1, %r1, %r24;
	setp.ge.s32 	%p2, %r2, %r25;
	or.pred  	%p3, %p1, %p2;
	@%p3 bra 	$L__BB0_14;
	setp.lt.s32 	%p4, %r20, 1;
	mov.f32 	%f72, 0f00000000;
	@%p4 bra 	$L__BB0_13;
	mul.lo.s32 	%r3, %r21, %r1;
	and.b32  	%r4, %r20, 7;
	setp.lt.u32 	%p5, %r20, 8;
	mov.f32 	%f72, 0f00000000;
	mov.b32 	%r45, 0;
	@%p5 bra 	$L__BB0_5;
	and.b32  	%r45, %r20, 2147483640;
	neg.s32 	%r43, %r45;
	shl.b32 	%r7, %r22, 3;
	add.s64 	%rd3, %rd2, 16;
	mov.f32 	%f72, 0f00000000;
	mul.wide.s32 	%rd11, %r22, 4;
	mov.u32 	%r41, %r3;
	mov.u32 	%r42, %r2;
$L__BB0_4:
	.pragma "nounroll";
	mul.wide.s32 	%rd7, %r41, 4;
	add.s64 	%rd8, %rd3, %rd7;
	ld.global.nc.f32 	%f19, [%rd8+-16];
	mul.wide.s32 	%rd9, %r42, 4;
	add.s64 	%rd10, %rd1, %rd9;
	ld.global.nc.f32 	%f20, [%rd10];
	fma.rn.f32 	%f21, %f19, %f20, %f72;
	ld.global.nc.f32 	%f22, [%rd8+-12];
	add.s64 	%rd12, %rd10, %rd11;
	ld.global.nc.f32 	%f23, [%rd12];
	fma.rn.f32 	%f24, %f22, %f23, %f21;
	ld.global.nc.f32 	%f25, [%rd8+-8];
	add.s64 	%rd13, %rd12, %rd11;
	ld.global.nc.f32 	%f26, [%rd13];
	fma.rn.f32 	%f27, %f25, %f26, %f24;
	ld.global.nc.f32 	%f28, [%rd8+-4];
	add.s64 	%rd14, %rd13, %rd11;
	ld.global.nc.f32 	%f29, [%rd14];
	fma.rn.f32 	%f30, %f28, %f29, %f27;
	ld.global.nc.f32 	%f31, [%rd8];
	add.s64 	%rd15, %rd14, %rd11;
	ld.global.nc.f32 	%f32, [%rd15];
	fma.rn.f32 	%f33, %f31, %f32, %f30;
	ld.global.nc.f32 	%f34, [%rd8+4];
	add.s64 	%rd16, %rd15, %rd11;
	ld.global.nc.f32 	%f35, [%rd16];
	fma.rn.f32 	%f36, %f34, %f35, %f33;
	ld.global.nc.f32 	%f37, [%rd8+8];
	add.s64 	%rd17, %rd16, %rd11;
	ld.global.nc.f32 	%f38, [%rd17];
	fma.rn.f32 	%f39, %f37, %f38, %f36;
	ld.global.nc.f32 	%f40, [%rd8+12];
	add.s64 	%rd18, %rd17, %rd11;
	ld.global.nc.f32 	%f41, [%rd18];
	fma.rn.f32 	%f72, %f40, %f41, %f39;
	add.s32 	%r43, %r43, 8;
	add.s32 	%r42, %r42, %r7;
	add.s32 	%r41, %r41, 8;
	setp.ne.s32 	%p6, %r43, 0;
	@%p6 bra 	$L__BB0_4;
$L__BB0_5:
	setp.eq.s32 	%p7, %r4, 0;
	@%p7 bra 	$L__BB0_13;
	and.b32  	%r15, %r20, 3;
	setp.lt.u32 	%p8, %r4, 4;
	@%p8 bra 	$L__BB0_8;
	add.s32 	%r33, %r45, %r3;
	mul.wide.s32 	%rd19, %r33, 4;
	add.s64 	%rd20, %rd2, %rd19;
	ld.global.nc.f32 	%f43, [%rd20];
	mad.lo.s32 	%r34, %r45, %r22, %r2;
	mul.wide.s32 	%rd21, %r34, 4;
	add.s64 	%rd22, %rd1, %rd21;
	ld.global.nc.f32 	%f44, [%rd22];
	fma.rn.f32 	%f45, %f43, %f44, %f72;
	ld.global.nc.f32 	%f46, [%rd20+4];
	mul.wide.s32 	%rd23, %r22, 4;
	add.s64 	%rd24, %rd22, %rd23;
	ld.global.nc.f32 	%f47, [%rd24];
	fma.rn.f32 	%f48, %f46, %f47, %f45;
	ld.global.nc.f32 	%f49, [%rd20+8];
	add.s64 	%rd25, %rd24, %rd23;
	ld.global.nc.f32 	%f50, [%rd25];
	fma.rn.f32 	%f51, %f49, %f50, %f48;
	ld.global.nc.f32 	%f52, [%rd20+12];
	add.s64 	%rd26, %rd25, %rd23;
	ld.global.nc.f32 	%f53, [%rd26];
	fma.rn.f32 	%f72, %f52, %f53, %f51;
	add.s32 	%r45, %r45, 4;
$L__BB0_8:
	setp.eq.s32 	%p9, %r15, 0;
	@%p9 bra 	$L__BB0_13;
	setp.eq.s32 	%p10, %r15, 1;
	@%p10 bra 	$L__BB0_11;
	add.s32 	%r35, %r45, %r3;
	mul.wide.s32 	%rd27, %r35, 4;
	add.s64 	%rd28, %rd2, %rd27;
	ld.global.nc.f32 	%f55, [%rd28];
	mad.lo.s32 	%r36, %r45, %r22, %r2;
	mul.wide.s32 	%rd29, %r36, 4;
	add.s64 	%rd30, %rd1, %rd29;
	ld.global.nc.f32 	%f56, [%rd30];
	fma.rn.f32 	%f57, %f55, %f56, %f72;
	ld.global.nc.f32 	%f58, [%rd28+4];
	mul.wide.s32 	%rd31, %r22, 4;
	add.s64 	%rd32, %rd30, %rd31;
	ld.global.nc.f32 	%f59, [%rd32];
	fma.rn.f32 	%f72, %f58, %f59, %f57;
	add.s32 	%r45, %r45, 2;
$L__BB0_11:
	and.b32  	%r37, %r20, 1;
	setp.eq.b32 	%p11, %r37, 1;
	not.pred 	%p12, %p11;
	@%p12 bra 	$L__BB0_13;
	add.s32 	%r38, %r45, %r3;
	mul.wide.s32 	%rd33, %r38, 4;
	add.s64 	%rd34, %rd2, %rd33;
	ld.global.nc.f32 	%f60, [%rd34];
	mad.lo.s32 	%r39, %r45, %r22, %r2;
	mul.wide.s32 	%rd35, %r39, 4;
	add.s64 	%rd36, %rd1, %rd35;
	ld.global.nc.f32 	%f61, [%rd36];
	fma.rn.f32 	%f72, %f60, %f61, %f72;
$L__BB0_13:
	mad.lo.s32 	%r40, %r23, %r1, %r2;
	cvta.to.global.u64 	%rd37, %rd4;
	mul.wide.s32 	%rd38, %r40, 4;
	add.s64 	%rd39, %rd37, %rd38;
	ld.global.f32 	%f62, [%rd39];
	mul.f32 	%f63, %f14, %f62;
	fma.rn.f32 	%f64, %f13, %f72, %f63;
	st.global.f32 	[%rd39], %f64;
$L__BB0_14:
	ret;

}


// ===== COMPILED SASS (sm_100) =====

	.target	sm_100

	.elftype	@"ET_EXEC"


//--------------------- .note.nv.tkinfo           --------------------------
	.section	.note.nv.tkinfo,"",@"SHT_NOTE"
	.sectionflags	@"SHF_NOTE_NV_TKINFO"
	.tkinfo
        /*0018*/ 	.word	0x00000002
        /*0030*/ 	.string	""
        /*0030*/ 	.string	"ptxas"
        /*0030*/ 	.string	"Cuda compilation tools, release 13.0, V13.0.88"
        /*0030*/ 	.string	"Build cuda_13.0.r13.0/compiler.36424714_0"
        /*0030*/ 	.string	"-arch sm_100 -m 64 "



//--------------------- .note.nv.cuinfo           --------------------------
	.section	.note.nv.cuinfo,"",@"SHT_NOTE"
	.sectionflags	@"SHF_NOTE_NV_CUINFO"
        /*0018*/ 	.short	0x0002
        /*001a*/ 	.short	0x0064
        /*001c*/ 	.short	0x0082
	.zero		2


//--------------------- .nv.info                  --------------------------
	.section	.nv.info,"",@"SHT_CUDA_INFO"
	.align	4


	//----- nvinfo : EIATTR_REGCOUNT
	.align		4
        /*0000*/ 	.byte	0x04, 0x2f
        /*0002*/ 	.short	(.L_1 - .L_0)
	.align		4
.L_0:
        /*0004*/ 	.word	index@(sgemm_naive)
        /*0008*/ 	.word	0x00000020


	//----- nvinfo : EIATTR_FRAME_SIZE
	.align		4
.L_1:
        /*000c*/ 	.byte	0x04, 0x11
        /*000e*/ 	.short	(.L_3 - .L_2)
	.align		4
.L_2:
        /*0010*/ 	.word	index@(sgemm_naive)
        /*0014*/ 	.word	0x00000000


	//----- nvinfo : EIATTR_MIN_STACK_SIZE
	.align		4
.L_3:
        /*0018*/ 	.byte	0x04, 0x12
        /*001a*/ 	.short	(.L_5 - .L_4)
	.align		4
.L_4:
        /*001c*/ 	.word	index@(sgemm_naive)
        /*0020*/ 	.word	0x00000000
.L_5:


//--------------------- .nv.compat                --------------------------
	.section	.nv.compat,"",@"SHT_CUDA_COMPAT_INFO"
	.align	4
        /*0000*/ 	.byte	0x02, 0x09, 0x00, 0x00, 0x02, 0x02, 0x01, 0x00, 0x02, 0x05, 0x05, 0x00, 0x03, 0x07, 0x01, 0x01
        /*0010*/ 	.byte	0x02, 0x03, 0x00, 0x00, 0x02, 0x06, 0x01, 0x00, 0x04, 0x0b, 0x08, 0x00, 0x09, 0x00, 0x00, 0x00
        /*0020*/ 	.byte	0x00, 0x00, 0x00, 0x00


//--------------------- .nv.info.sgemm_naive      --------------------------
	.section	.nv.info.sgemm_naive,"",@"SHT_CUDA_INFO"
	.sectionflags	@""
	.align	4


	//----- nvinfo : EIATTR_CUDA_API_VERSION
	.align		4
        /*0000*/ 	.byte	0x04, 0x37
        /*0002*/ 	.short	(.L_7 - .L_6)
.L_6:
        /*0004*/ 	.word	0x00000082


	//----- nvinfo : EIATTR_KPARAM_INFO
	.align		4
.L_7:
        /*0008*/ 	.byte	0x04, 0x17
        /*000a*/ 	.short	(.L_9 - .L_8)
.L_8:
        /*000c*/ 	.word	0x00000000
        /*0010*/ 	.short	0x000a
        /*0012*/ 	.short	0x0034
        /*0014*/ 	.byte	0x00, 0xf0, 0x11, 0x00


	//----- nvinfo : EIATTR_KPARAM_INFO
	.align		4
.L_9:
        /*0018*/ 	.byte	0x04, 0x17
        /*001a*/ 	.short	(.L_11 - .L_10)
.L_10:
        /*001c*/ 	.word	0x00000000
        /*0020*/ 	.short	0x0009
        /*0022*/ 	.short	0x0030
        /*0024*/ 	.byte	0x00, 0xf0, 0x11, 0x00


	//----- nvinfo : EIATTR_KPARAM_INFO
	.align		4
.L_11:
        /*0028*/ 	.byte	0x04, 0x17
        /*002a*/ 	.short	(.L_13 - .L_12)
.L_12:
        /*002c*/ 	.word	0x00000000
        /*0030*/ 	.short	0x0008
        /*0032*/ 	.short	0x002c
        /*0034*/ 	.byte	0x00, 0xf0, 0x11, 0x00


	//----- nvinfo : EIATTR_KPARAM_INFO
	.align		4
.L_13:
        /*0038*/ 	.byte	0x04, 0x17
        /*003a*/ 	.short	(.L_15 - .L_14)
.L_14:
        /*003c*/ 	.word	0x00000000
        /*0040*/ 	.short	0x0007
        /*0042*/ 	.short	0x0028
        /*0044*/ 	.byte	0x00, 0xf0, 0x11, 0x00


	//----- nvinfo : EIATTR_KPARAM_INFO
	.align		4
.L_15:
        /*0048*/ 	.byte	0x04, 0x17
        /*004a*/ 	.short	(.L_17 - .L_16)
.L_16:
        /*004c*/ 	.word	0x00000000
        /*0050*/ 	.short	0x0006
        /*0052*/ 	.short	0x0024
        /*0054*/ 	.byte	0x00, 0xf0, 0x11, 0x00


	//----- nvinfo : EIATTR_KPARAM_INFO
	.align		4
.L_17:
        /*0058*/ 	.byte	0x04, 0x17
        /*005a*/ 	.short	(.L_19 - .L_18)
.L_18:
        /*005c*/ 	.word	0x00000000
        /*0060*/ 	.short	0x0005
        /*0062*/ 	.short	0x0020
        /*0064*/ 	.byte	0x00, 0xf0, 0x11, 0x00


	//----- nvinfo : EIATTR_KPARAM_INFO
	.align		4
.L_19:
        /*0068*/ 	.byte	0x04, 0x17
        /*006a*/ 	.short	(.L_21 - .L_20)
.L_20:
        /*006c*/ 	.word	0x00000000
        /*0070*/ 	.short	0x0004
        /*0072*/ 	.short	0x001c
        /*0074*/ 	.byte	0x00, 0xf0, 0x11, 0x00


	//----- nvinfo : EIATTR_KPARAM_INFO
	.align		4
.L_21:
        /*0078*/ 	.byte	0x04, 0x17
        /*007a*/ 	.short	(.L_23 - .L_22)
.L_22:
        /*007c*/ 	.word	0x00000000
        /*0080*/ 	.short	0x0003
        /*0082*/ 	.short	0x0018
        /*0084*/ 	.byte	0x00, 0xf0, 0x11, 0x00


	//----- nvinfo : EIATTR_KPARAM_INFO
	.align		4
.L_23:
        /*0088*/ 	.byte	0x04, 0x17
        /*008a*/ 	.short	(.L_25 - .L_24)
.L_24:
        /*008c*/ 	.word	0x00000000
        /*0090*/ 	.short	0x0002
        /*0092*/ 	.short	0x0010
        /*0094*/ 	.byte	0x00, 0xf5, 0x21, 0x00


	//----- nvinfo : EIATTR_KPARAM_INFO
	.align		4
.L_25:
        /*0098*/ 	.byte	0x04, 0x17
        /*009a*/ 	.short	(.L_27 - .L_26)
.L_26:
        /*009c*/ 	.word	0x00000000
        /*00a0*/ 	.short	0x0001
        /*00a2*/ 	.short	0x0008
        /*00a4*/ 	.byte	0x00, 0xf5, 0x21, 0x00


	//----- nvinfo : EIATTR_KPARAM_INFO
	.align		4
.L_27:
        /*00a8*/ 	.byte	0x04, 0x17
        /*00aa*/ 	.short	(.L_29 - .L_28)
.L_28:
        /*00ac*/ 	.word	0x00000000
        /*00b0*/ 	.short	0x0000
        /*00b2*/ 	.short	0x0000
        /*00b4*/ 	.byte	0x00, 0xf5, 0x21, 0x00


	//----- nvinfo : EIATTR_SPARSE_MMA_MASK
	.align		4
.L_29:
        /*00b8*/ 	.byte	0x03, 0x50
        /*00ba*/ 	.short	0x0000


	//----- nvinfo : EIATTR_MAXREG_COUNT
	.align		4
        /*00bc*/ 	.byte	0x03, 0x1b
        /*00be*/ 	.short	0x00ff


	//----- nvinfo : EIATTR_MERCURY_ISA_VERSION
	.align		4
        /*00c0*/ 	.byte	0x03, 0x5f
        /*00c2*/ 	.short	0x0101


	//----- nvinfo : EIATTR_VRC_CTA_INIT_COUNT
	.align		4
        /*00c4*/ 	.byte	0x02, 0x4a
	.zero		1
	.zero		1


	//----- nvinfo : EIATTR_EXIT_INSTR_OFFSETS
	.align		4
        /*00c8*/ 	.byte	0x04, 0x1c
        /*00ca*/ 	.short	(.L_31 - .L_30)


	//   ....[0]....
.L_30:
        /*00cc*/ 	.word	0x000000c0


	//   ....[1]....
        /*00d0*/ 	.word	0x000008e0


	//----- nvinfo : EIATTR_CBANK_PARAM_SIZE
	.align		4
.L_31:
        /*00d4*/ 	.byte	0x03, 0x19
        /*00d6*/ 	.short	0x0038


	//----- nvinfo : EIATTR_PARAM_CBANK
	.align		4
        /*00d8*/ 	.byte	0x04, 0x0a
        /*00da*/ 	.short	(.L_33 - .L_32)
	.align		4
.L_32:
        /*00dc*/ 	.word	index@(.nv.constant0.sgemm_naive)
        /*00e0*/ 	.short	0x0380
        /*00e2*/ 	.short	0x0038


	//----- nvinfo : EIATTR_SW_WAR
	.align		4
.L_33:
        /*00e4*/ 	.byte	0x04, 0x36
        /*00e6*/ 	.short	(.L_35 - .L_34)
.L_34:
        /*00e8*/ 	.word	0x00000008
.L_35:


//--------------------- .nv.callgraph             --------------------------
	.section	.nv.callgraph,"",@"SHT_CUDA_CALLGRAPH"
	.align	4
	.sectionentsize	8
	.align		4
        /*0000*/ 	.word	0x00000000
	.align		4
        /*0004*/ 	.word	0xffffffff
	.align		4
        /*0008*/ 	.word	0x00000000
	.align		4
        /*000c*/ 	.word	0xfffffffe
	.align		4
        /*0010*/ 	.word	0x00000000
	.align		4
        /*0014*/ 	.word	0xfffffffd
	.align		4
        /*0018*/ 	.word	0x00000000
	.align		4
        /*001c*/ 	.word	0xfffffffc


//--------------------- .text.sgemm_naive         --------------------------
	.section	.text.sgemm_naive,"ax",@progbits
	.align	128
        .global         sgemm_naive
        .type           sgemm_naive,@function
        .size           sgemm_naive,(.L_x_5 - sgemm_naive)
        .other          sgemm_naive,@"STO_CUDA_ENTRY STV_DEFAULT"
sgemm_naive:
.text.sgemm_naive:
[----:B------:R-:W-:Y:S01]  /*0000*/  LDC R1, c[0x0][0x37c] ;  /* 0x0000df00ff017b82 */ /* 0x000fe20000000800 */
[----:B------:R-:W0:Y:S07]  /*0010*/  S2R R3, SR_TID.X ;  /* 0x0000000000037919 */ /* 0x000e2e0000002100 */
[----:B------:R-:W1:Y:S01]  /*0020*/  LDC R15, c[0x0][0x364] ;  /* 0x0000d900ff0f7b82 */ /* 0x000e620000000800 */
[----:B------:R-:W2:Y:S01]  /*0030*/  LDCU.64 UR6, c[0x0][0x398] ;  /* 0x00007300ff0677ac */ /* 0x000ea20008000a00 */
[----:B------:R-:W1:Y:S06]  /*0040*/  S2R R2, SR_TID.Y ;  /* 0x0000000000027919 */ /* 0x000e6c0000002200 */
[----:B------:R-:W0:Y:S08]  /*0050*/  S2UR UR5, SR_CTAID.X ;  /* 0x00000000000579c3 */ /* 0x000e300000002500 */
[----:B------:R-:W0:Y:S08]  /*0060*/  LDC R0, c[0x0][0x360] ;  /* 0x0000d800ff007b82 */ /* 0x000e300000000800 */
[----:B------:R-:W1:Y:S01]  /*0070*/  S2UR UR4, SR_CTAID.Y ;  /* 0x00000000000479c3 */ /* 0x000e620000002600 */
[----:B0-----:R-:W-:-:S05]  /*0080*/  IMAD R0, R0, UR5, R3 ;  /* 0x0000000500007c24 */ /* 0x001fca000f8e0203 */
[----:B--2---:R-:W-:Y:S01]  /*0090*/  ISETP.GE.AND P0, PT, R0, UR7, PT ;  /* 0x0000000700007c0c */ /* 0x004fe2000bf06270 */
[----:B-1----:R-:W-:-:S05]  /*00a0*/  IMAD R15, R15, UR4, R2 ;  /* 0x000000040f0f7c24 */ /* 0x002fca000f8e0202 */
[----:B------:R-:W-:-:S13]  /*00b0*/  ISETP.GE.OR P0, PT, R15, UR6, P0 ;  /* 0x000000060f007c0c */ /* 0x000fda0008706670 */
[----:B------:R-:W-:Y:S05]  /*00c0*/  @P0 EXIT ;  /* 0x000000000000094d */ /* 0x000fea0003800000 */
[----:B------:R-:W0:Y:S01]  /*00d0*/  LDC R14, c[0x0][0x3a0] ;  /* 0x0000e800ff0e7b82 */ /* 0x000e220000000800 */
[----:B------:R-:W1:Y:S01]  /*00e0*/  LDCU.64 UR6, c[0x0][0x358] ;  /* 0x00006b00ff0677ac */ /* 0x000e620008000a00 */
[----:B------:R-:W-:Y:S01]  /*00f0*/  HFMA2 R25, -RZ, RZ, 0, 0 ;  /* 0x00000000ff197431 */ /* 0x000fe200000001ff */
[----:B0-----:R-:W-:-:S13]  /*0100*/  ISETP.GE.AND P0, PT, R14, 0x1, PT ;  /* 0x000000010e00780c */ /* 0x001fda0003f06270 */
[----:B-1----:R-:W-:Y:S05]  /*0110*/  @!P0 BRA `(.L_x_0) ;  /* 0x0000000400cc8947 */ /* 0x002fea0003800000 */
[----:B------:R-:W0:Y:S01]  /*0120*/  LDCU UR4, c[0x0][0x3a4] ;  /* 0x00007480ff0477ac */ /* 0x000e220008000800 */
[C---:B------:R-:W-:Y:S02]  /*0130*/  ISETP.GE.U32.AND P1, PT, R14.reuse, 0x8, PT ;  /* 0x000000080e00780c */ /* 0x040fe40003f26070 */
[----:B------:R-:W-:Y:S02]  /*0140*/  LOP3.LUT R24, R14, 0x7, RZ, 0xc0, !PT ;  /* 0x000000070e187812 */ /* 0x000fe400078ec0ff */
[----:B------:R-:W-:Y:S02]  /*0150*/  MOV R25, RZ ;  /* 0x000000ff00197202 */ /* 0x000fe40000000f00 */
[----:B------:R-:W-:Y:S02]  /*0160*/  ISETP.NE.AND P0, PT, R24, RZ, PT ;  /* 0x000000ff1800720c */ /* 0x000fe40003f05270 */
[----:B------:R-:W-:Y:S01]  /*0170*/  MOV R17, RZ ;  /* 0x000000ff00117202 */ /* 0x000fe20000000f00 */
[----:B0-----:R-:W-:-:S04]  /*0180*/  IMAD R18, R15, UR4, RZ ;  /* 0x000000040f127c24 */ /* 0x001fc8000f8e02ff */
[----:B------:R-:W-:Y:S06]  /*0190*/  @!P1 BRA `(.L_x_1) ;  /* 0x0000000000c89947 */ /* 0x000fec0003800000 */
[----:B------:R-:W0:Y:S01]  /*01a0*/  LDCU.64 UR4, c[0x0][0x380] ;  /* 0x00007000ff0477ac */ /* 0x000e220008000a00 */
[----:B------:R-:W-:Y:S02]  /*01b0*/  LOP3.LUT R17, R14, 0x7ffffff8, RZ, 0xc0, !PT ;  /* 0x7ffffff80e117812 */ /* 0x000fe400078ec0ff */
[----:B------:R-:W-:Y:S02]  /*01c0*/  MOV R25, RZ ;  /* 0x000000ff00197202 */ /* 0x000fe40000000f00 */
[----:B------:R-:W-:Y:S02]  /*01d0*/  MOV R16, R18 ;  /* 0x0000001200107202 */ /* 0x000fe40000000f00 */
[----:B------:R-:W-:Y:S02]  /*01e0*/  MOV R20, R0 ;  /* 0x0000000000147202 */ /* 0x000fe40000000f00 */
[----:B------:R-:W-:Y:S01]  /*01f0*/  IADD3 R19, PT, PT, -R17, RZ, RZ ;  /* 0x000000ff11137210 */ /* 0x000fe20007ffe1ff */
[----:B0-----:R-:W-:-:S04]  /*0200*/  UIADD3 UR4, UP0, UPT, UR4, 0x10, URZ ;  /* 0x0000001004047890 */ /* 0x001fc8000ff1e0ff */
[----:B------:R-:W-:-:S12]  /*0210*/  UIADD3.X UR5, UPT, UPT, URZ, UR5, URZ, UP0, !UPT ;  /* 0x00000005ff057290 */ /* 0x000fd800087fe4ff */
.L_x_2:
[----:B------:R-:W0:Y:S01]  /*0220*/  LDC.64 R10, c[0x0][0x388] ;  /* 0x0000e200ff0a7b82 */ /* 0x000e220000000a00 */
[----:B------:R-:W-:Y:S02]  /*0230*/  MOV R2, UR4 ;  /* 0x0000000400027c02 */ /* 0x000fe40008000f00 */
[----:B------:R-:W-:-:S03]  /*0240*/  MOV R3, UR5 ;  /* 0x0000000500037c02 */ /* 0x000fc60008000f00 */
[----:B------:R-:W-:Y:S02]  /*0250*/  IMAD.WIDE R2, R16, 0x4, R2 ;  /* 0x0000000410027825 */ /* 0x000fe400078e0202 */
[----:B------:R-:W1:Y:S03]  /*0260*/  LDC R23, c[0x0][0x3a8] ;  /* 0x0000ea00ff177b82 */ /* 0x000e660000000800 */
[----:B------:R-:W2:Y:S04]  /*0270*/  LDG.E.CONSTANT R26, desc[UR6][R2.64+-0x10] ;  /* 0xfffff006021a7981 */ /* 0x000ea8000c1e9900 */
[----:B------:R-:W3:Y:S04]  /*0280*/  LDG.E.CONSTANT R22, desc[UR6][R2.64+-0xc] ;  /* 0xfffff40602167981 */ /* 0x000ee8000c1e9900 */
[----:B------:R-:W4:Y:S01]  /*0290*/  LDG.E.CONSTANT R27, desc[UR6][R2.64+-0x8] ;  /* 0xfffff806021b7981 */ /* 0x000f22000c1e9900 */
[----:B0-----:R-:W-:-:S05]  /*02a0*/  IMAD.WIDE R10, R20, 0x4, R10 ;  /* 0x00000004140a7825 */ /* 0x001fca00078e020a */
[----:B------:R0:W2:Y:S01]  /*02b0*/  LDG.E.CONSTANT R28, desc[UR6][R10.64] ;  /* 0x000000060a1c7981 */ /* 0x0000a2000c1e9900 */
[----:B-1----:R-:W-:-:S05]  /*02c0*/  IMAD.WIDE R12, R23, 0x4, R10 ;  /* 0x00000004170c7825 */ /* 0x002fca00078e020a */
[----:B------:R1:W3:Y:S01]  /*02d0*/  LDG.E.CONSTANT R21, desc[UR6][R12.64] ;  /* 0x000000060c157981 */ /* 0x0002e2000c1e9900 */
[----:B------:R-:W-:-:S04]  /*02e0*/  IMAD.WIDE R8, R23, 0x4, R12 ;  /* 0x0000000417087825 */ /* 0x000fc800078e020c */
[C---:B------:R-:W-:Y:S02]  /*02f0*/  IMAD.WIDE R6, R23.reuse, 0x4, R8 ;  /* 0x0000000417067825 */ /* 0x040fe400078e0208 */
[----:B------:R-:W4:Y:S02]  /*0300*/  LDG.E.CONSTANT R8, desc[UR6][R8.64] ;  /* 0x0000000608087981 */ /* 0x000f24000c1e9900 */
[C---:B------:R-:W-:Y:S02]  /*0310*/  IMAD.WIDE R4, R23.reuse, 0x4, R6 ;  /* 0x0000000417047825 */ /* 0x040fe400078e0206 */
[----:B------:R5:W4:Y:S02]  /*0320*/  LDG.E.CONSTANT R29, desc[UR6][R6.64] ;  /* 0x00000006061d7981 */ /* 0x000b24000c1e9900 */
[C---:B0-----:R-:W-:Y:S02]  /*0330*/  IMAD.WIDE R10, R23.reuse, 0x4, R4 ;  /* 0x00000004170a7825 */ /* 0x041fe400078e0204 */
[----:B------:R-:W4:Y:S04]  /*0340*/  LDG.E.CONSTANT R9, desc[UR6][R2.64+0x8] ;  /* 0x0000080602097981 */ /* 0x000f28000c1e9900 */
[----:B------:R-:W4:Y:S01]  /*0350*/  LDG.E.CONSTANT R5, desc[UR6][R4.64] ;  /* 0x0000000604057981 */ /* 0x000f22000c1e9900 */
[----:B-1----:R-:W-:-:S03]  /*0360*/  IMAD.WIDE R12, R23, 0x4, R10 ;  /* 0x00000004170c7825 */ /* 0x002fc600078e020a */
[----:B------:R-:W4:Y:S01]  /*0370*/  LDG.E.CONSTANT R4, desc[UR6][R2.64] ;  /* 0x0000000602047981 */ /* 0x000f22000c1e9900 */
[----:B-----5:R-:W-:-:S06]  /*0380*/  IMAD.WIDE R6, R23, 0x4, R12 ;  /* 0x0000000417067825 */ /* 0x020fcc00078e020c */
[----:B------:R-:W5:Y:S01]  /*0390*/  LDG.E.CONSTANT R7, desc[UR6][R6.64] ;  /* 0x0000000606077981 */ /* 0x000f62000c1e9900 */
[----:B--2---:R-:W-:-:S03]  /*03a0*/  FFMA R25, R26, R28, R25 ;  /* 0x0000001c1a197223 */ /* 0x004fc60000000019 */
[----:B------:R-:W2:Y:S04]  /*03b0*/  LDG.E.CONSTANT R26, desc[UR6][R2.64+-0x4] ;  /* 0xfffffc06021a7981 */ /* 0x000ea8000c1e9900 */
[----:B------:R-:W5:Y:S04]  /*03c0*/  LDG.E.CONSTANT R28, desc[UR6][R10.64] ;  /* 0x000000060a1c7981 */ /* 0x000f68000c1e9900 */
[----:B------:R-:W5:Y:S04]  /*03d0*/  LDG.E.CONSTANT R11, desc[UR6][R2.64+0x4] ;  /* 0x00000406020b7981 */ /* 0x000f68000c1e9900 */
[----:B------:R-:W5:Y:S04]  /*03e0*/  LDG.E.CONSTANT R10, desc[UR6][R2.64+0xc] ;  /* 0x00000c06020a7981 */ /* 0x000f68000c1e9900 */
[----:B------:R-:W5:Y:S01]  /*03f0*/  LDG.E.CONSTANT R2, desc[UR6][R12.64] ;  /* 0x000000060c027981 */ /* 0x000f62000c1e9900 */
[----:B---3--:R-:W-:Y:S01]  /*0400*/  FFMA R22, R22, R21, R25 ;  /* 0x0000001516167223 */ /* 0x008fe20000000019 */
[----:B------:R-:W-:-:S03]  /*0410*/  IADD3 R19, PT, PT, R19, 0x8, RZ ;  /* 0x0000000813137810 */ /* 0x000fc60007ffe0ff */
[----:B----4-:R-:W-:Y:S01]  /*0420*/  FFMA R27, R27, R8, R22 ;  /* 0x000000081b1b7223 */ /* 0x010fe20000000016 */
[----:B------:R-:W-:Y:S02]  /*0430*/  ISETP.NE.AND P1, PT, R19, RZ, PT ;  /* 0x000000ff1300720c */ /* 0x000fe40003f25270 */
[----:B------:R-:W-:Y:S02]  /*0440*/  LEA R20, R23, R20, 0x3 ;  /* 0x0000001417147211 */ /* 0x000fe400078e18ff */
[----:B------:R-:W-:Y:S01]  /*0450*/  IADD3 R16, PT, PT, R16, 0x8, RZ ;  /* 0x0000000810107810 */ /* 0x000fe20007ffe0ff */
[----:B--2---:R-:W-:-:S04]  /*0460*/  FFMA R27, R26, R29, R27 ;  /* 0x0000001d1a1b7223 */ /* 0x004fc8000000001b */
[----:B------:R-:W-:-:S04]  /*0470*/  FFMA R4, R4, R5, R27 ;  /* 0x0000000504047223 */ /* 0x000fc8000000001b */
[----:B-----5:R-:W-:-:S04]  /*0480*/  FFMA R4, R11, R28, R4 ;  /* 0x0000001c0b047223 */ /* 0x020fc80000000004 */
[----:B------:R-:W-:-:S04]  /*0490*/  FFMA R9, R9, R2, R4 ;  /* 0x0000000209097223 */ /* 0x000fc80000000004 */
[----:B------:R-:W-:Y:S01]  /*04a0*/  FFMA R25, R10, R7, R9 ;  /* 0x000000070a197223 */ /* 0x000fe20000000009 */
[----:B------:R-:W-:Y:S06]  /*04b0*/  @P1 BRA `(.L_x_2) ;  /* 0xfffffffc00581947 */ /* 0x000fec000383ffff */
.L_x_1:
[----:B------:R-:W-:Y:S05]  /*04c0*/  @!P0 BRA `(.L_x_0) ;  /* 0x0000000000e08947 */ /* 0x000fea0003800000 */
[----:B------:R-:W-:Y:S02]  /*04d0*/  ISETP.GE.U32.AND P0, PT, R24, 0x4, PT ;  /* 0x000000041800780c */ /* 0x000fe40003f06070 */
[----:B------:R-:W-:-:S04]  /*04e0*/  LOP3.LUT R16, R14, 0x3, RZ, 0xc0, !PT ;  /* 0x000000030e107812 */ /* 0x000fc800078ec0ff */
[----:B------:R-:W-:-:S07]  /*04f0*/  ISETP.NE.AND P1, PT, R16, RZ, PT ;  /* 0x000000ff1000720c */ /* 0x000fce0003f25270 */
[----:B------:R-:W-:Y:S06]  /*0500*/  @!P0 BRA `(.L_x_3) ;  /* 0x00000000005c8947 */ /* 0x000fec0003800000 */
[----:B------:R-:W0:Y:S01]  /*0510*/  LDC R19, c[0x0][0x3a8] ;  /* 0x0000ea00ff137b82 */ /* 0x000e220000000800 */
[----:B------:R-:W-:-:S07]  /*0520*/  IADD3 R5, PT, PT, R18, R17, RZ ;  /* 0x0000001112057210 */ /* 0x000fce0007ffe0ff */
[----:B------:R-:W1:Y:S08]  /*0530*/  LDC.64 R8, c[0x0][0x388] ;  /* 0x0000e200ff087b82 */ /* 0x000e700000000a00 */
[----:B------:R-:W2:Y:S01]  /*0540*/  LDC.64 R2, c[0x0][0x380] ;  /* 0x0000e000ff027b82 */ /* 0x000ea20000000a00 */
[----:B0-----:R-:W-:-:S04]  /*0550*/  IMAD R7, R17, R19, R0 ;  /* 0x0000001311077224 */ /* 0x001fc800078e0200 */
[----:B-1----:R-:W-:-:S04]  /*0560*/  IMAD.WIDE R8, R7, 0x4, R8 ;  /* 0x0000000407087825 */ /* 0x002fc800078e0208 */
[----:B------:R-:W-:Y:S02]  /*0570*/  IMAD.WIDE R10, R19, 0x4, R8 ;  /* 0x00000004130a7825 */ /* 0x000fe400078e0208 */
[----:B------:R-:W3:Y:S02]  /*0580*/  LDG.E.CONSTANT R8, desc[UR6][R8.64] ;  /* 0x0000000608087981 */ /* 0x000ee4000c1e9900 */
[----:B--2---:R-:W-:-:S04]  /*0590*/  IMAD.WIDE R2, R5, 0x4, R2 ;  /* 0x0000000405027825 */ /* 0x004fc800078e0202 */
[C---:B------:R-:W-:Y:S01]  /*05a0*/  IMAD.WIDE R4, R19.reuse, 0x4, R10 ;  /* 0x0000000413047825 */ /* 0x040fe200078e020a */
[----:B------:R-:W3:Y:S04]  /*05b0*/  LDG.E.CONSTANT R12, desc[UR6][R2.64] ;  /* 0x00000006020c7981 */ /* 0x000ee8000c1e9900 */
[----:B------:R-:W2:Y:S01]  /*05c0*/  LDG.E.CONSTANT R10, desc[UR6][R10.64] ;  /* 0x000000060a0a7981 */ /* 0x000ea2000c1e9900 */
[----:B------:R-:W-:-:S03]  /*05d0*/  IMAD.WIDE R6, R19, 0x4, R4 ;  /* 0x0000000413067825 */ /* 0x000fc600078e0204 */
[----:B------:R-:W2:Y:S04]  /*05e0*/  LDG.E.CONSTANT R13, desc[UR6][R2.64+0x4] ;  /* 0x00000406020d7981 */ /* 0x000ea8000c1e9900 */
[----:B------:R-:W4:Y:S04]  /*05f0*/  LDG.E.CONSTANT R20, desc[UR6][R4.64] ;  /* 0x0000000604147981 */ /* 0x000f28000c1e9900 */
[----:B------:R-:W4:Y:S04]  /*0600*/  LDG.E.CONSTANT R19, desc[UR6][R2.64+0x8] ;  /* 0x0000080602137981 */ /* 0x000f28000c1e9900 */
[----:B------:R-:W5:Y:S04]  /*0610*/  LDG.E.CONSTANT R21, desc[UR6][R2.64+0xc] ;  /* 0x00000c0602157981 */ /* 0x000f68000c1e9900 */
[----:B------:R-:W5:Y:S01]  /*0620*/  LDG.E.CONSTANT R6, desc[UR6][R6.64] ;  /* 0x0000000606067981 */ /* 0x000f62000c1e9900 */
[----:B------:R-:W-:Y:S01]  /*0630*/  IADD3 R17, PT, PT, R17, 0x4, RZ ;  /* 0x0000000411117810 */ /* 0x000fe20007ffe0ff */
[----:B---3--:R-:W-:-:S04]  /*0640*/  FFMA R12, R12, R8, R25 ;  /* 0x000000080c0c7223 */ /* 0x008fc80000000019 */
[----:B--2---:R-:W-:-:S04]  /*0650*/  FFMA R12, R13, R10, R12 ;  /* 0x0000000a0d0c7223 */ /* 0x004fc8000000000c */
[----:B----4-:R-:W-:-:S04]  /*0660*/  FFMA R12, R19, R20, R12 ;  /* 0x00000014130c7223 */ /* 0x010fc8000000000c */
[----:B-----5:R-:W-:-:S07]  /*0670*/  FFMA R25, R21, R6, R12 ;  /* 0x0000000615197223 */ /* 0x020fce000000000c */
.L_x_3:
[----:B------:R-:W-:Y:S05]  /*0680*/  @!P1 BRA `(.L_x_0) ;  /* 0x0000000000709947 */ /* 0x000fea0003800000 */
[----:B------:R-:W-:Y:S01]  /*0690*/  ISETP.NE.AND P0, PT, R16, 0x1, PT ;  /* 0x000000011000780c */ /* 0x000fe20003f05270 */
[----:B------:R-:W0:Y:S01]  /*06a0*/  LDC.64 R10, c[0x0][0x388] ;  /* 0x0000e200ff0a7b82 */ /* 0x000e220000000a00 */
[----:B------:R-:W-:-:S04]  /*06b0*/  LOP3.LUT R14, R14, 0x1, RZ, 0xc0, !PT ;  /* 0x000000010e0e7812 */ /* 0x000fc800078ec0ff */
[----:B------:R-:W-:-:S03]  /*06c0*/  ISETP.NE.U32.AND P1, PT, R14, 0x1, PT ;  /* 0x000000010e00780c */ /* 0x000fc60003f25070 */
[----:B------:R-:W1:Y:S04]  /*06d0*/  LDC.64 R6, c[0x0][0x380] ;  /* 0x0000e000ff067b82 */ /* 0x000e680000000a00 */
[----:B------:R-:W-:-:S04]  /*06e0*/  @P0 IADD3 R9, PT, PT, R18, R17, RZ ;  /* 0x0000001112090210 */ /* 0x000fc80007ffe0ff */
[----:B------:R-:W2:Y:S08]  /*06f0*/  @P0 LDC R19, c[0x0][0x3a8] ;  /* 0x0000ea00ff130b82 */ /* 0x000eb00000000800 */
[----:B------:R-:W3:Y:S08]  /*0700*/  @!P1 LDC R12, c[0x0][0x3a8] ;  /* 0x0000ea00ff0c9b82 */ /* 0x000ef00000000800 */
[----:B------:R-:W4:Y:S01]  /*0710*/  LDC.64 R4, c[0x0][0x380] ;  /* 0x0000e000ff047b82 */ /* 0x000f220000000a00 */
[----:B-1----:R-:W-:-:S07]  /*0720*/  @P0 IMAD.WIDE R6, R9, 0x4, R6 ;  /* 0x0000000409060825 */ /* 0x002fce00078e0206 */
[----:B------:R-:W1:Y:S01]  /*0730*/  LDC.64 R2, c[0x0][0x388] ;  /* 0x0000e200ff027b82 */ /* 0x000e620000000a00 */
[C---:B--2---:R-:W-:Y:S01]  /*0740*/  @P0 IMAD R13, R17.reuse, R19, R0 ;  /* 0x00000013110d0224 */ /* 0x044fe200078e0200 */
[----:B------:R-:W-:-:S03]  /*0750*/  @P0 IADD3 R17, PT, PT, R17, 0x2, RZ ;  /* 0x0000000211110810 */ /* 0x000fc60007ffe0ff */
[----:B0-----:R-:W-:Y:S01]  /*0760*/  @P0 IMAD.WIDE R10, R13, 0x4, R10 ;  /* 0x000000040d0a0825 */ /* 0x001fe200078e020a */
[----:B------:R-:W-:-:S03]  /*0770*/  @!P1 IADD3 R13, PT, PT, R18, R17, RZ ;  /* 0x00000011120d9210 */ /* 0x000fc60007ffe0ff */
[----:B---3--:R-:W-:Y:S01]  /*0780*/  @!P1 IMAD R17, R17, R12, R0 ;  /* 0x0000000c11119224 */ /* 0x008fe200078e0200 */
[----:B------:R-:W2:Y:S01]  /*0790*/  @P0 LDG.E.CONSTANT R14, desc[UR6][R10.64] ;  /* 0x000000060a0e0981 */ /* 0x000ea2000c1e9900 */
[----:B------:R-:W-:-:S03]  /*07a0*/  @P0 IMAD.WIDE R8, R19, 0x4, R10 ;  /* 0x0000000413080825 */ /* 0x000fc600078e020a */
[----:B------:R-:W2:Y:S01]  /*07b0*/  @P0 LDG.E.CONSTANT R12, desc[UR6][R6.64] ;  /* 0x00000006060c0981 */ /* 0x000ea2000c1e9900 */
[----:B----4-:R-:W-:-:S03]  /*07c0*/  @!P1 IMAD.WIDE R4, R13, 0x4, R4 ;  /* 0x000000040d049825 */ /* 0x010fc600078e0204 */
[----:B------:R-:W3:Y:S04]  /*07d0*/  @P0 LDG.E.CONSTANT R19, desc[UR6][R6.64+0x4] ;  /* 0x0000040606130981 */ /* 0x000ee8000c1e9900 */
[----:B------:R-:W3:Y:S01]  /*07e0*/  @P0 LDG.E.CONSTANT R8, desc[UR6][R8.64] ;  /* 0x0000000608080981 */ /* 0x000ee2000c1e9900 */
[----:B-1----:R-:W-:-:S03]  /*07f0*/  @!P1 IMAD.WIDE R2, R17, 0x4, R2 ;  /* 0x0000000411029825 */ /* 0x002fc600078e0202 */
[----:B------:R-:W4:Y:S04]  /*0800*/  @!P1 LDG.E.CONSTANT R4, desc[UR6][R4.64] ;  /* 0x0000000604049981 */ /* 0x000f28000c1e9900 */
[----:B------:R-:W4:Y:S01]  /*0810*/  @!P1 LDG.E.CONSTANT R2, desc[UR6][R2.64] ;  /* 0x0000000602029981 */ /* 0x000f22000c1e9900 */
[----:B--2---:R-:W-:-:S04]  /*0820*/  @P0 FFMA R12, R12, R14, R25 ;  /* 0x0000000e0c0c0223 */ /* 0x004fc80000000019 */
[----:B---3--:R-:W-:-:S04]  /*0830*/  @P0 FFMA R25, R19, R8, R12 ;  /* 0x0000000813190223 */ /* 0x008fc8000000000c */
[----:B----4-:R-:W-:-:S07]  /*0840*/  @!P1 FFMA R25, R4, R2, R25 ;  /* 0x0000000204199223 */ /* 0x010fce0000000019 */
.L_x_0:
[----:B------:R-:W0:Y:S01]  /*0850*/  LDC.64 R2, c[0x0][0x390] ;  /* 0x0000e400ff027b82 */ /* 0x000e220000000a00 */
[----:B------:R-:W1:Y:S02]  /*0860*/  LDCU UR4, c[0x0][0x3ac] ;  /* 0x00007580ff0477ac */ /* 0x000e640008000800 */
[----:B-1----:R-:W-:Y:S01]  /*0870*/  IMAD R15, R15, UR4, R0 ;  /* 0x000000040f0f7c24 */ /* 0x002fe2000f8e0200 */
[----:B------:R-:W1:Y:S03]  /*0880*/  LDCU.64 UR4, c[0x0][0x3b0] ;  /* 0x00007600ff0477ac */ /* 0x000e660008000a00 */
[----:B0-----:R-:W-:-:S05]  /*0890*/  IMAD.WIDE R2, R15, 0x4, R2 ;  /* 0x000000040f027825 */ /* 0x001fca00078e0202 */
[----:B------:R-:W1:Y:S02]  /*08a0*/  LDG.E R0, desc[UR6][R2.64] ;  /* 0x0000000602007981 */ /* 0x000e64000c1e1900 */
[----:B-1----:R-:W-:-:S04]  /*08b0*/  FMUL R0, R0, UR5 ;  /* 0x0000000500007c20 */ /* 0x002fc80008400000 */
[----:B------:R-:W-:-:S05]  /*08c0*/  FFMA R25, R25, UR4, R0 ;  /* 0x0000000419197c23 */ /* 0x000fca0008000000 */
[----:B------:R-:W-:Y:S01]  /*08d0*/  STG.E desc[UR6][R2.64], R25 ;  /* 0x0000001902007986 */ /* 0x000fe2000c101906 */
[----:B------:R-:W-:Y:S05]  /*08e0*/  EXIT ;  /* 0x000000000000794d */ /* 0x000fea0003800000 */
.L_x_4:
[----:B------:R-:W-:-:S00]  /*08f0*/  BRA `(.L_x_4) ;  /* 0xfffffffc00fc7947 */ /* 0x000fc0000383ffff */
[----:B------:R-:W-:-:S00]  /*0900*/  NOP ;  /* 0x0000000000007918 */ /* 0x000fc00000000000 */
[----:B------:R-:W-:-:S00]  /*0910*/  NOP ;  /* 0x0000000000007918 */ /* 0x000fc00000000000 */
[----:B------:R-:W-:-:S00]  /*0920*/  NOP ;  /* 0x0000000000007918 */ /* 0x000fc00000000000 */
[----:B------:R-:W-:-:S00]  /*0930*/  NOP ;  /* 0x0000000000007918 */ /* 0x000fc00000000000 */
[----:B------:R-:W-:-:S00]  /*0940*/  NOP ;  /* 0x0000000000007918 */ /* 0x000fc00000000000 */
[----:B------:R-:W-:-:S00]  /*0950*/  NOP ;  /* 0x0000000000007918 */ /* 0x000fc00000000000 */
[----:B------:R-:W-:-:S00]  /*0960*/  NOP ;  /* 0x0000000000007918 */ /* 0x000fc00000000000 */
[----:B------:R-:W-:-:S00]  /*0970*/  NOP ;  /* 0x0000000000007918 */ /* 0x000fc00000000000 */
.L_x_5:


//--------------------- .nv.shared.reserved.0     --------------------------
	.section	.nv.shared.reserved.0,"aw",@nobits
	.weak		__nv_reservedSMEM_offset_0_alias
	.size		__nv_reservedSMEM_offset_0_alias, 0, 64
	.other		__nv_reservedSMEM_offset_0_alias,@"STO_CUDA_RESERVED_SHARED STV_DEFAULT"
__nv_reservedSMEM_offset_0_alias:
	.zero		0
	.zero		64


//--------------------- .nv.constant0.sgemm_naive --------------------------
	.section	.nv.constant0.sgemm_naive,"a",@progbits
	.sectionflags	@""
	.align	4
.nv.constant0.sgemm_naive:
	.zero		952


//--------------------- SYMBOLS --------------------------

	.type		.nv.reservedSmem.offset0,@object
	.size		.nv.reservedSmem.offset0,0x4
